//
// Generated by NVIDIA NVVM Compiler
//
// Compiler Build ID: CL-36424714
// Cuda compilation tools, release 13.0, V13.0.88
// Based on NVVM 20.0.0
//

.version 9.0
.target sm_100
.address_size 64

	// .globl	histogram_kernel
// _ZZ16histogram_kernelE12block_hist_r has been demoted
// _ZZ16histogram_kernelE12block_hist_g has been demoted
// _ZZ16histogram_kernelE12block_hist_b has been demoted
// _ZZ16histogram_kernelE11local_max_r has been demoted
// _ZZ16histogram_kernelE11local_max_g has been demoted
// _ZZ16histogram_kernelE11local_max_b has been demoted

.visible .entry histogram_kernel(
	.param .u64 .ptr .align 1 histogram_kernel_param_0,
	.param .u64 .ptr .align 1 histogram_kernel_param_1,
	.param .u64 .ptr .align 1 histogram_kernel_param_2,
	.param .u64 .ptr .align 1 histogram_kernel_param_3,
	.param .u64 .ptr .align 1 histogram_kernel_param_4,
	.param .u64 .ptr .align 1 histogram_kernel_param_5,
	.param .u64 histogram_kernel_param_6,
	.param .u32 histogram_kernel_param_7,
	.param .u32 histogram_kernel_param_8
)
{
	.reg .pred 	%p<18>;
	.reg .b32 	%r<134>;
	.reg .b32 	%f<5>;
	.reg .b64 	%rd<20>;
	// demoted variable
	.shared .align 4 .b8 _ZZ16histogram_kernelE12block_hist_r[1024];
	// demoted variable
	.shared .align 4 .b8 _ZZ16histogram_kernelE12block_hist_g[1024];
	// demoted variable
	.shared .align 4 .b8 _ZZ16histogram_kernelE12block_hist_b[1024];
	// demoted variable
	.shared .align 4 .b8 _ZZ16histogram_kernelE11local_max_r[1024];
	// demoted variable
	.shared .align 4 .b8 _ZZ16histogram_kernelE11local_max_g[1024];
	// demoted variable
	.shared .align 4 .b8 _ZZ16histogram_kernelE11local_max_b[1024];
	ld.param.u64 	%rd4, [histogram_kernel_param_0];
	ld.param.u64 	%rd5, [histogram_kernel_param_1];
	ld.param.u64 	%rd6, [histogram_kernel_param_2];
	ld.param.u64 	%rd7, [histogram_kernel_param_3];
	ld.param.u64 	%rd8, [histogram_kernel_param_4];
	ld.param.u64 	%rd9, [histogram_kernel_param_5];
	ld.param.u64 	%rd10, [histogram_kernel_param_6];
	ld.param.u32 	%r16, [histogram_kernel_param_7];
	ld.param.u32 	%r17, [histogram_kernel_param_8];
	mov.u32 	%r1, %tid.x;
	mov.u32 	%r2, %tid.y;
	mov.u32 	%r3, %ntid.x;
	mad.lo.s32 	%r4, %r2, %r3, %r1;
	setp.gt.u32 	%p1, %r4, 255;
	shl.b32 	%r18, %r4, 2;
	mov.u32 	%r19, _ZZ16histogram_kernelE12block_hist_r;
	add.s32 	%r5, %r19, %r18;
	mov.u32 	%r20, _ZZ16histogram_kernelE12block_hist_g;
	add.s32 	%r6, %r20, %r18;
	mov.u32 	%r21, _ZZ16histogram_kernelE12block_hist_b;
	add.s32 	%r7, %r21, %r18;
	@%p1 bra 	$L__BB0_2;
	mov.b32 	%r22, 0;
	st.shared.u32 	[%r5], %r22;
	st.shared.u32 	[%r6], %r22;
	st.shared.u32 	[%r7], %r22;
$L__BB0_2:
	bar.sync 	0;
	mov.u32 	%r23, %ctaid.x;
	mad.lo.s32 	%r8, %r23, %r3, %r1;
	mov.u32 	%r24, %ctaid.y;
	mov.u32 	%r25, %ntid.y;
	mad.lo.s32 	%r26, %r24, %r25, %r2;
	setp.ge.s32 	%p2, %r8, %r16;
	setp.ge.s32 	%p3, %r26, %r17;
	or.pred  	%p4, %p2, %p3;
	@%p4 bra 	$L__BB0_4;
	cvt.rn.f32.s32 	%f1, %r8;
	add.f32 	%f2, %f1, 0f3F000000;
	cvt.rn.f32.u32 	%f3, %r26;
	add.f32 	%f4, %f3, 0f3F000000;
	tex.2d.v4.u32.f32 	{%r27, %r28, %r29, %r30}, [%rd10, {%f2, %f4}];
	shl.b32 	%r31, %r27, 2;
	and.b32  	%r32, %r31, 1020;
	add.s32 	%r34, %r19, %r32;
	atom.shared.add.u32 	%r35, [%r34], 1;
	shl.b32 	%r36, %r28, 2;
	and.b32  	%r37, %r36, 1020;
	add.s32 	%r39, %r20, %r37;
	atom.shared.add.u32 	%r40, [%r39], 1;
	shl.b32 	%r41, %r29, 2;
	and.b32  	%r42, %r41, 1020;
	add.s32 	%r44, %r21, %r42;
	atom.shared.add.u32 	%r45, [%r44], 1;
$L__BB0_4:
	setp.gt.u32 	%p5, %r4, 255;
	bar.sync 	0;
	mov.u32 	%r47, _ZZ16histogram_kernelE11local_max_r;
	add.s32 	%r10, %r47, %r18;
	mov.u32 	%r48, _ZZ16histogram_kernelE11local_max_g;
	add.s32 	%r11, %r48, %r18;
	mov.u32 	%r49, _ZZ16histogram_kernelE11local_max_b;
	add.s32 	%r12, %r49, %r18;
	@%p5 bra 	$L__BB0_12;
	ld.shared.u32 	%r13, [%r5];
	ld.shared.u32 	%r14, [%r6];
	ld.shared.u32 	%r15, [%r7];
	setp.eq.s32 	%p6, %r13, 0;
	cvta.to.global.u64 	%rd11, %rd4;
	mul.wide.u32 	%rd12, %r4, 4;
	add.s64 	%rd1, %rd11, %rd12;
	@%p6 bra 	$L__BB0_7;
	atom.global.add.u32 	%r50, [%rd1], %r13;
$L__BB0_7:
	setp.eq.s32 	%p7, %r14, 0;
	cvta.to.global.u64 	%rd13, %rd5;
	add.s64 	%rd2, %rd13, %rd12;
	@%p7 bra 	$L__BB0_9;
	atom.global.add.u32 	%r51, [%rd2], %r14;
$L__BB0_9:
	setp.eq.s32 	%p8, %r15, 0;
	cvta.to.global.u64 	%rd15, %rd6;
	add.s64 	%rd3, %rd15, %rd12;
	@%p8 bra 	$L__BB0_11;
	atom.global.add.u32 	%r52, [%rd3], %r15;
$L__BB0_11:
	ld.global.u32 	%r53, [%rd1];
	st.shared.u32 	[%r10], %r53;
	ld.global.u32 	%r54, [%rd2];
	st.shared.u32 	[%r11], %r54;
	ld.global.u32 	%r55, [%rd3];
	st.shared.u32 	[%r12], %r55;
$L__BB0_12:
	bar.sync 	0;
	setp.gt.u32 	%p9, %r4, 127;
	@%p9 bra 	$L__BB0_14;
	ld.shared.u32 	%r56, [%r10];
	ld.shared.u32 	%r57, [%r10+512];
	max.u32 	%r58, %r56, %r57;
	st.shared.u32 	[%r10], %r58;
	ld.shared.u32 	%r59, [%r11];
	ld.shared.u32 	%r60, [%r11+512];
	max.u32 	%r61, %r59, %r60;
	st.shared.u32 	[%r11], %r61;
	ld.shared.u32 	%r62, [%r12];
	ld.shared.u32 	%r63, [%r12+512];
	max.u32 	%r64, %r62, %r63;
	st.shared.u32 	[%r12], %r64;
$L__BB0_14:
	bar.sync 	0;
	setp.gt.u32 	%p10, %r4, 63;
	@%p10 bra 	$L__BB0_16;
	ld.shared.u32 	%r65, [%r10];
	ld.shared.u32 	%r66, [%r10+256];
	max.u32 	%r67, %r65, %r66;
	st.shared.u32 	[%r10], %r67;
	ld.shared.u32 	%r68, [%r11];
	ld.shared.u32 	%r69, [%r11+256];
	max.u32 	%r70, %r68, %r69;
	st.shared.u32 	[%r11], %r70;
	ld.shared.u32 	%r71, [%r12];
	ld.shared.u32 	%r72, [%r12+256];
	max.u32 	%r73, %r71, %r72;
	st.shared.u32 	[%r12], %r73;
$L__BB0_16:
	bar.sync 	0;
	setp.gt.u32 	%p11, %r4, 31;
	@%p11 bra 	$L__BB0_18;
	ld.shared.u32 	%r74, [%r10];
	ld.shared.u32 	%r75, [%r10+128];
	max.u32 	%r76, %r74, %r75;
	st.shared.u32 	[%r10], %r76;
	ld.shared.u32 	%r77, [%r11];
	ld.shared.u32 	%r78, [%r11+128];
	max.u32 	%r79, %r77, %r78;
	st.shared.u32 	[%r11], %r79;
	ld.shared.u32 	%r80, [%r12];
	ld.shared.u32 	%r81, [%r12+128];
	max.u32 	%r82, %r80, %r81;
	st.shared.u32 	[%r12], %r82;
$L__BB0_18:
	bar.sync 	0;
	setp.gt.u32 	%p12, %r4, 15;
	@%p12 bra 	$L__BB0_20;
	ld.shared.u32 	%r83, [%r10];
	ld.shared.u32 	%r84, [%r10+64];
	max.u32 	%r85, %r83, %r84;
	st.shared.u32 	[%r10], %r85;
	ld.shared.u32 	%r86, [%r11];
	ld.shared.u32 	%r87, [%r11+64];
	max.u32 	%r88, %r86, %r87;
	st.shared.u32 	[%r11], %r88;
	ld.shared.u32 	%r89, [%r12];
	ld.shared.u32 	%r90, [%r12+64];
	max.u32 	%r91, %r89, %r90;
	st.shared.u32 	[%r12], %r91;
$L__BB0_20:
	bar.sync 	0;
	setp.gt.u32 	%p13, %r4, 7;
	@%p13 bra 	$L__BB0_22;
	ld.shared.u32 	%r92, [%r10];
	ld.shared.u32 	%r93, [%r10+32];
	max.u32 	%r94, %r92, %r93;
	st.shared.u32 	[%r10], %r94;
	ld.shared.u32 	%r95, [%r11];
	ld.shared.u32 	%r96, [%r11+32];
	max.u32 	%r97, %r95, %r96;
	st.shared.u32 	[%r11], %r97;
	ld.shared.u32 	%r98, [%r12];
	ld.shared.u32 	%r99, [%r12+32];
	max.u32 	%r100, %r98, %r99;
	st.shared.u32 	[%r12], %r100;
$L__BB0_22:
	bar.sync 	0;
	setp.gt.u32 	%p14, %r4, 3;
	@%p14 bra 	$L__BB0_24;
	ld.shared.u32 	%r101, [%r10];
	ld.shared.u32 	%r102, [%r10+16];
	max.u32 	%r103, %r101, %r102;
	st.shared.u32 	[%r10], %r103;
	ld.shared.u32 	%r104, [%r11];
	ld.shared.u32 	%r105, [%r11+16];
	max.u32 	%r106, %r104, %r105;
	st.shared.u32 	[%r11], %r106;
	ld.shared.u32 	%r107, [%r12];
	ld.shared.u32 	%r108, [%r12+16];
	max.u32 	%r109, %r107, %r108;
	st.shared.u32 	[%r12], %r109;
$L__BB0_24:
	bar.sync 	0;
	setp.gt.u32 	%p15, %r4, 1;
	@%p15 bra 	$L__BB0_26;
	ld.shared.u32 	%r110, [%r10];
	ld.shared.u32 	%r111, [%r10+8];
	max.u32 	%r112, %r110, %r111;
	st.shared.u32 	[%r10], %r112;
	ld.shared.u32 	%r113, [%r11];
	ld.shared.u32 	%r114, [%r11+8];
	max.u32 	%r115, %r113, %r114;
	st.shared.u32 	[%r11], %r115;
	ld.shared.u32 	%r116, [%r12];
	ld.shared.u32 	%r117, [%r12+8];
	max.u32 	%r118, %r116, %r117;
	st.shared.u32 	[%r12], %r118;
$L__BB0_26:
	bar.sync 	0;
	setp.ne.s32 	%p16, %r4, 0;
	@%p16 bra 	$L__BB0_28;
	ld.shared.u32 	%r119, [%r10];
	ld.shared.u32 	%r120, [_ZZ16histogram_kernelE11local_max_r+4];
	max.u32 	%r121, %r119, %r120;
	st.shared.u32 	[%r10], %r121;
	ld.shared.u32 	%r122, [%r11];
	ld.shared.u32 	%r123, [_ZZ16histogram_kernelE11local_max_g+4];
	max.u32 	%r124, %r122, %r123;
	st.shared.u32 	[%r11], %r124;
	ld.shared.u32 	%r125, [%r12];
	ld.shared.u32 	%r126, [_ZZ16histogram_kernelE11local_max_b+4];
	max.u32 	%r127, %r125, %r126;
	st.shared.u32 	[%r12], %r127;
$L__BB0_28:
	setp.ne.s32 	%p17, %r4, 0;
	bar.sync 	0;
	@%p17 bra 	$L__BB0_30;
	ld.shared.u32 	%r128, [_ZZ16histogram_kernelE11local_max_r];
	cvta.to.global.u64 	%rd17, %rd7;
	atom.global.max.u32 	%r129, [%rd17], %r128;
	ld.shared.u32 	%r130, [_ZZ16histogram_kernelE11local_max_g];
	cvta.to.global.u64 	%rd18, %rd8;
	atom.global.max.u32 	%r131, [%rd18], %r130;
	ld.shared.u32 	%r132, [_ZZ16histogram_kernelE11local_max_b];
	cvta.to.global.u64 	%rd19, %rd9;
	atom.global.max.u32 	%r133, [%rd19], %r132;
$L__BB0_30:
	ret;

}


// ===== COMPILED SASS (sm_100) =====

	.target	sm_100

	.elftype	@"ET_EXEC"


//--------------------- .note.nv.tkinfo           --------------------------
	.section	.note.nv.tkinfo,"",@"SHT_NOTE"
	.sectionflags	@"SHF_NOTE_NV_TKINFO"
	.tkinfo
        /*0018*/ 	.word	0x00000002
        /*0030*/ 	.string	""
        /*0030*/ 	.string	"ptxas"
        /*0030*/ 	.string	"Cuda compilation tools, release 13.0, V13.0.88"
        /*0030*/ 	.string	"Build cuda_13.0.r13.0/compiler.36424714_0"
        /*0030*/ 	.string	"-arch sm_100 -m 64 "



//--------------------- .note.nv.cuinfo           --------------------------
	.section	.note.nv.cuinfo,"",@"SHT_NOTE"
	.sectionflags	@"SHF_NOTE_NV_CUINFO"
        /*0018*/ 	.short	0x0002
        /*001a*/ 	.short	0x0064
        /*001c*/ 	.short	0x0082
	.zero		2


//--------------------- .nv.info                  --------------------------
	.section	.nv.info,"",@"SHT_CUDA_INFO"
	.align	4


	//----- nvinfo : EIATTR_REGCOUNT
	.align		4
        /*0000*/ 	.byte	0x04, 0x2f
        /*0002*/ 	.short	(.L_1 - .L_0)
	.align		4
.L_0:
        /*0004*/ 	.word	index@(histogram_kernel)
        /*0008*/ 	.word	0x00000012


	//----- nvinfo : EIATTR_FRAME_SIZE
	.align		4
.L_1:
        /*000c*/ 	.byte	0x04, 0x11
        /*000e*/ 	.short	(.L_3 - .L_2)
	.align		4
.L_2:
        /*0010*/ 	.word	index@(histogram_kernel)
        /*0014*/ 	.word	0x00000000


	//----- nvinfo : EIATTR_MIN_STACK_SIZE
	.align		4
.L_3:
        /*0018*/ 	.byte	0x04, 0x12
        /*001a*/ 	.short	(.L_5 - .L_4)
	.align		4
.L_4:
        /*001c*/ 	.word	index@(histogram_kernel)
        /*0020*/ 	.word	0x00000000
.L_5:


//--------------------- .nv.compat                --------------------------
	.section	.nv.compat,"",@"SHT_CUDA_COMPAT_INFO"
	.align	4
        /*0000*/ 	.byte	0x02, 0x09, 0x00, 0x00, 0x02, 0x02, 0x02, 0x00, 0x02, 0x05, 0x05, 0x00, 0x03, 0x07, 0x01, 0x01
        /*0010*/ 	.byte	0x02, 0x03, 0x00, 0x00, 0x02, 0x06, 0x01, 0x00, 0x04, 0x0b, 0x08, 0x00, 0x09, 0x00, 0x00, 0x00
        /*0020*/ 	.byte	0x00, 0x00, 0x00, 0x00


//--------------------- .nv.info.histogram_kernel --------------------------
	.section	.nv.info.histogram_kernel,"",@"SHT_CUDA_INFO"
	.sectionflags	@""
	.align	4


	//----- nvinfo : EIATTR_CUDA_API_VERSION
	.align		4
        /*0000*/ 	.byte	0x04, 0x37
        /*0002*/ 	.short	(.L_7 - .L_6)
.L_6:
        /*0004*/ 	.word	0x00000082


	//----- nvinfo : EIATTR_KPARAM_INFO
	.align		4
.L_7:
        /*0008*/ 	.byte	0x04, 0x17
        /*000a*/ 	.short	(.L_9 - .L_8)
.L_8:
        /*000c*/ 	.word	0x00000000
        /*0010*/ 	.short	0x0008
        /*0012*/ 	.short	0x003c
        /*0014*/ 	.byte	0x00, 0xf0, 0x11, 0x00


	//----- nvinfo : EIATTR_KPARAM_INFO
	.align		4
.L_9:
        /*0018*/ 	.byte	0x04, 0x17
        /*001a*/ 	.short	(.L_11 - .L_10)
.L_10:
        /*001c*/ 	.word	0x00000000
        /*0020*/ 	.short	0x0007
        /*0022*/ 	.short	0x0038
        /*0024*/ 	.byte	0x00, 0xf0, 0x11, 0x00


	//----- nvinfo : EIATTR_KPARAM_INFO
	.align		4
.L_11:
        /*0028*/ 	.byte	0x04, 0x17
        /*002a*/ 	.short	(.L_13 - .L_12)
.L_12:
        /*002c*/ 	.word	0x00000000
        /*0030*/ 	.short	0x0006
        /*0032*/ 	.short	0x0030
        /*0034*/ 	.byte	0x00, 0xf0, 0x21, 0x00


	//----- nvinfo : EIATTR_KPARAM_INFO
	.align		4
.L_13:
        /*0038*/ 	.byte	0x04, 0x17
        /*003a*/ 	.short	(.L_15 - .L_14)
.L_14:
        /*003c*/ 	.word	0x00000000
        /*0040*/ 	.short	0x0005
        /*0042*/ 	.short	0x0028
        /*0044*/ 	.byte	0x00, 0xf5, 0x21, 0x00


	//----- nvinfo : EIATTR_KPARAM_INFO
	.align		4
.L_15:
        /*0048*/ 	.byte	0x04, 0x17
        /*004a*/ 	.short	(.L_17 - .L_16)
.L_16:
        /*004c*/ 	.word	0x00000000
        /*0050*/ 	.short	0x0004
        /*0052*/ 	.short	0x0020
        /*0054*/ 	.byte	0x00, 0xf5, 0x21, 0x00


	//----- nvinfo : EIATTR_KPARAM_INFO
	.align		4
.L_17:
        /*0058*/ 	.byte	0x04, 0x17
        /*005a*/ 	.short	(.L_19 - .L_18)
.L_18:
        /*005c*/ 	.word	0x00000000
        /*0060*/ 	.short	0x0003
        /*0062*/ 	.short	0x0018
        /*0064*/ 	.byte	0x00, 0xf5, 0x21, 0x00


	//----- nvinfo : EIATTR_KPARAM_INFO
	.align		4
.L_19:
        /*0068*/ 	.byte	0x04, 0x17
        /*006a*/ 	.short	(.L_21 - .L_20)
.L_20:
        /*006c*/ 	.word	0x00000000
        /*0070*/ 	.short	0x0002
        /*0072*/ 	.short	0x0010
        /*0074*/ 	.byte	0x00, 0xf5, 0x21, 0x00


	//----- nvinfo : EIATTR_KPARAM_INFO
	.align		4
.L_21:
        /*0078*/ 	.byte	0x04, 0x17
        /*007a*/ 	.short	(.L_23 - .L_22)
.L_22:
        /*007c*/ 	.word	0x00000000
        /*0080*/ 	.short	0x0001
        /*0082*/ 	.short	0x0008
        /*0084*/ 	.byte	0x00, 0xf5, 0x21, 0x00


	//----- nvinfo : EIATTR_KPARAM_INFO
	.align		4
.L_23:
        /*0088*/ 	.byte	0x04, 0x17
        /*008a*/ 	.short	(.L_25 - .L_24)
.L_24:
        /*008c*/ 	.word	0x00000000
        /*0090*/ 	.short	0x0000
        /*0092*/ 	.short	0x0000
        /*0094*/ 	.byte	0x00, 0xf5, 0x21, 0x00


	//----- nvinfo : EIATTR_SPARSE_MMA_MASK
	.align		4
.L_25:
        /*0098*/ 	.byte	0x03, 0x50
        /*009a*/ 	.short	0x0000


	//----- nvinfo : EIATTR_MAXREG_COUNT
	.align		4
        /*009c*/ 	.byte	0x03, 0x1b
        /*009e*/ 	.short	0x00ff


	//----- nvinfo : EIATTR_NUM_BARRIERS
	.align		4
        /*00a0*/ 	.byte	0x02, 0x4c
        /*00a2*/ 	.byte	0x01
	.zero		1


	//----- nvinfo : EIATTR_MERCURY_ISA_VERSION
	.align		4
        /*00a4*/ 	.byte	0x03, 0x5f
        /*00a6*/ 	.short	0x0101


	//----- nvinfo : EIATTR_VRC_CTA_INIT_COUNT
	.align		4
        /*00a8*/ 	.byte	0x02, 0x4a
	.zero		1
	.zero		1


	//----- nvinfo : EIATTR_EXIT_INSTR_OFFSETS
	.align		4
        /*00ac*/ 	.byte	0x04, 0x1c
        /*00ae*/ 	.short	(.L_27 - .L_26)


	//   ....[0]....
.L_26:
        /*00b0*/ 	.word	0x00000e70


	//   ....[1]....
        /*00b4*/ 	.word	0x00000f10


	//----- nvinfo : EIATTR_CRS_STACK_SIZE
	.align		4
.L_27:
        /*00b8*/ 	.byte	0x04, 0x1e
        /*00ba*/ 	.short	(.L_29 - .L_28)
.L_28:
        /*00bc*/ 	.word	0x00000000


	//----- nvinfo : EIATTR_CBANK_PARAM_SIZE
	.align		4
.L_29:
        /*00c0*/ 	.byte	0x03, 0x19
        /*00c2*/ 	.short	0x0040


	//----- nvinfo : EIATTR_PARAM_CBANK
	.align		4
        /*00c4*/ 	.byte	0x04, 0x0a
        /*00c6*/ 	.short	(.L_31 - .L_30)
	.align		4
.L_30:
        /*00c8*/ 	.word	index@(.nv.constant0.histogram_kernel)
        /*00cc*/ 	.short	0x0380
        /*00ce*/ 	.short	0x0040


	//----- nvinfo : EIATTR_SW_WAR
	.align		4
.L_31:
        /*00d0*/ 	.byte	0x04, 0x36
        /*00d2*/ 	.short	(.L_33 - .L_32)
.L_32:
        /*00d4*/ 	.word	0x00000008
.L_33:


//--------------------- .nv.callgraph             --------------------------
	.section	.nv.callgraph,"",@"SHT_CUDA_CALLGRAPH"
	.align	4
	.sectionentsize	8
	.align		4
        /*0000*/ 	.word	0x00000000
	.align		4
        /*0004*/ 	.word	0xffffffff
	.align		4
        /*0008*/ 	.word	0x00000000
	.align		4
        /*000c*/ 	.word	0xfffffffe
	.align		4
        /*0010*/ 	.word	0x00000000
	.align		4
        /*0014*/ 	.word	0xfffffffd
	.align		4
        /*0018*/ 	.word	0x00000000
	.align		4
        /*001c*/ 	.word	0xfffffffc


//--------------------- .text.histogram_kernel    --------------------------
	.section	.text.histogram_kernel,"ax",@progbits
	.align	128
        .global         histogram_kernel
        .type           histogram_kernel,@function
        .size           histogram_kernel,(.L_x_27 - histogram_kernel)
        .other          histogram_kernel,@"STO_CUDA_ENTRY STV_DEFAULT"
histogram_kernel:
.text.histogram_kernel:
[----:B------:R-:W-:Y:S01]  /*0000*/  LDC R1, c[0x0][0x37c] ;  /* 0x0000df00ff017b82 */ /* 0x000fe20000000800 */
[----:B------:R-:W0:Y:S01]  /*0010*/  S2R R2, SR_TID.X ;  /* 0x0000000000027919 */ /* 0x000e220000002100 */
[----:B------:R-:W0:Y:S06]  /*0020*/  LDCU UR7, c[0x0][0x360] ;  /* 0x00006c00ff0777ac */ /* 0x000e2c0008000800 */
[----:B------:R-:W1:Y:S01]  /*0030*/  S2UR UR5, SR_CTAID.Y ;  /* 0x00000000000579c3 */ /* 0x000e620000002600 */
[----:B------:R-:W-:Y:S01]  /*0040*/  BSSY.RECONVERGENT B0, `(.L_x_0) ;  /* 0x000002b000007945 */ /* 0x000fe20003800200 */
[----:B------:R-:W0:Y:S01]  /*0050*/  S2R R3, SR_TID.Y ;  /* 0x0000000000037919 */ /* 0x000e220000002200 */
[----:B------:R-:W2:Y:S01]  /*0060*/  LDCU.64 UR12, c[0x0][0x3b8] ;  /* 0x00007700ff0c77ac */ /* 0x000ea20008000a00 */
[----:B------:R-:W3:Y:S01]  /*0070*/  S2R R5, SR_CTAID.X ;  /* 0x0000000000057919 */ /* 0x000ee20000002500 */
[----:B------:R-:W-:-:S03]  /*0080*/  UMOV UR6, 0x400 ;  /* 0x0000040000067882 */ /* 0x000fc60000000000 */
[----:B------:R-:W1:Y:S01]  /*0090*/  LDC R4, c[0x0][0x364] ;  /* 0x0000d900ff047b82 */ /* 0x000e620000000800 */
[----:B------:R-:W-:-:S07]  /*00a0*/  UIADD3 UR4, UPT, UPT, UR6, 0x400, URZ ;  /* 0x0000040006047890 */ /* 0x000fce000fffe0ff */
[----:B------:R-:W4:Y:S01]  /*00b0*/  S2UR UR9, SR_CgaCtaId ;  /* 0x00000000000979c3 */ /* 0x000f220000008800 */
[--C-:B0-----:R-:W-:Y:S02]  /*00c0*/  IMAD R0, R3, UR7, R2.reuse ;  /* 0x0000000703007c24 */ /* 0x101fe4000f8e0202 */
[----:B-1----:R-:W-:Y:S01]  /*00d0*/  IMAD R3, R4, UR5, R3 ;  /* 0x0000000504037c24 */ /* 0x002fe2000f8e0203 */
[----:B------:R-:W-:Y:S01]  /*00e0*/  UIADD3 UR5, UPT, UPT, UR6, 0x800, URZ ;  /* 0x0000080006057890 */ /* 0x000fe2000fffe0ff */
[----:B---3--:R-:W-:Y:S01]  /*00f0*/  IMAD R2, R5, UR7, R2 ;  /* 0x0000000705027c24 */ /* 0x008fe2000f8e0202 */
[----:B------:R-:W-:Y:S01]  /*0100*/  ISETP.GT.U32.AND P1, PT, R0, 0xff, PT ;  /* 0x000000ff0000780c */ /* 0x000fe20003f24070 */
[----:B----4-:R-:W-:Y:S01]  /*0110*/  ULEA UR10, UR9, UR6, 0x18 ;  /* 0x00000006090a7291 */ /* 0x010fe2000f8ec0ff */
[----:B--2---:R-:W-:Y:S01]  /*0120*/  ISETP.GE.AND P0, PT, R3, UR13, PT ;  /* 0x0000000d03007c0c */ /* 0x004fe2000bf06270 */
[----:B------:R-:W-:Y:S02]  /*0130*/  ULEA UR7, UR9, UR4, 0x18 ;  /* 0x0000000409077291 */ /* 0x000fe4000f8ec0ff */
[----:B------:R-:W-:Y:S01]  /*0140*/  ULEA UR8, UR9, UR5, 0x18 ;  /* 0x0000000509087291 */ /* 0x000fe2000f8ec0ff */
[----:B------:R-:W-:-:S02]  /*0150*/  ISETP.GE.OR P0, PT, R2, UR12, P0 ;  /* 0x0000000c02007c0c */ /* 0x000fc40008706670 */
[C---:B------:R-:W-:Y:S02]  /*0160*/  LEA R5, R0.reuse, UR10, 0x2 ;  /* 0x0000000a00057c11 */ /* 0x040fe4000f8e10ff */
[C---:B------:R-:W-:Y:S02]  /*0170*/  LEA R12, R0.reuse, UR7, 0x2 ;  /* 0x00000007000c7c11 */ /* 0x040fe4000f8e10ff */
[----:B------:R-:W-:Y:S01]  /*0180*/  LEA R13, R0, UR8, 0x2 ;  /* 0x00000008000d7c11 */ /* 0x000fe2000f8e10ff */
[----:B------:R0:W-:Y:S04]  /*0190*/  @!P1 STS [R5], RZ ;  /* 0x000000ff05009388 */ /* 0x0001e80000000800 */
[----:B------:R0:W-:Y:S04]  /*01a0*/  @!P1 STS [R12], RZ ;  /* 0x000000ff0c009388 */ /* 0x0001e80000000800 */
[----:B------:R0:W-:Y:S01]  /*01b0*/  @!P1 STS [R13], RZ ;  /* 0x000000ff0d009388 */ /* 0x0001e20000000800 */
[----:B------:R-:W-:Y:S06]  /*01c0*/  BAR.SYNC.DEFER_BLOCKING 0x0 ;  /* 0x0000000000007b1d */ /* 0x000fec0000010000 */
[----:B------:R-:W-:Y:S05]  /*01d0*/  @P0 BRA `(.L_x_1) ;  /* 0x0000000000440947 */ /* 0x000fea0003800000 */
[----:B------:R-:W1:Y:S01]  /*01e0*/  LDCU UR4, c[0x0][0x3b0] ;  /* 0x00007600ff0477ac */ /* 0x000e620008000800 */
[----:B------:R-:W-:Y:S01]  /*01f0*/  I2FP.F32.S32 R2, R2 ;  /* 0x0000000200027245 */ /* 0x000fe20000201400 */
[----:B------:R-:W-:Y:S01]  /*0200*/  IMAD.MOV.U32 R8, RZ, RZ, -0x3e000000 ;  /* 0xc2000000ff087424 */ /* 0x000fe200078e00ff */
[----:B------:R-:W-:Y:S01]  /*0210*/  I2FP.F32.U32 R3, R3 ;  /* 0x0000000300037245 */ /* 0x000fe20000201000 */
[----:B------:R-:W-:Y:S02]  /*0220*/  UMOV UR5, URZ ;  /* 0x000000ff00057c82 */ /* 0x000fe40008000000 */
[----:B------:R-:W-:Y:S02]  /*0230*/  FADD R2, R2, 0.5 ;  /* 0x3f00000002027421 */ /* 0x000fe40000000000 */
[----:B------:R-:W-:-:S06]  /*0240*/  FADD R3, R3, 0.5 ;  /* 0x3f00000003037421 */ /* 0x000fcc0000000000 */
[----:B-1----:R-:W5:Y:S02]  /*0250*/  TEX.LL R4, R2, R2, R8, UR4, 2D, 0x7 ;  /* 0x28ff040802027f60 */ /* 0x002f6400089e0704 */
[----:B-----5:R-:W-:Y:S02]  /*0260*/  IMAD.SHL.U32 R6, R2, 0x4, RZ ;  /* 0x0000000402067824 */ /* 0x020fe400078e00ff */
[----:B------:R-:W-:Y:S02]  /*0270*/  IMAD.SHL.U32 R7, R3, 0x4, RZ ;  /* 0x0000000403077824 */ /* 0x000fe400078e00ff */
[----:B------:R-:W-:Y:S01]  /*0280*/  IMAD.SHL.U32 R4, R4, 0x4, RZ ;  /* 0x0000000404047824 */ /* 0x000fe200078e00ff */
[----:B------:R-:W-:Y:S02]  /*0290*/  LOP3.LUT R6, R6, 0x3fc, RZ, 0xc0, !PT ;  /* 0x000003fc06067812 */ /* 0x000fe400078ec0ff */
[----:B------:R-:W-:Y:S02]  /*02a0*/  LOP3.LUT R7, R7, 0x3fc, RZ, 0xc0, !PT ;  /* 0x000003fc07077812 */ /* 0x000fe400078ec0ff */
[----:B------:R-:W-:Y:S01]  /*02b0*/  LOP3.LUT R4, R4, 0x3fc, RZ, 0xc0, !PT ;  /* 0x000003fc04047812 */ /* 0x000fe200078ec0ff */
[----:B------:R1:W-:Y:S04]  /*02c0*/  ATOMS.POPC.INC.32 RZ, [R6+UR10] ;  /* 0x0000000006ff7f8c */ /* 0x0003e8000d80000a */
[----:B------:R1:W-:Y:S04]  /*02d0*/  ATOMS.POPC.INC.32 RZ, [R7+UR7] ;  /* 0x0000000007ff7f8c */ /* 0x0003e8000d800007 */
[----:B------:R1:W-:Y:S02]  /*02e0*/  ATOMS.POPC.INC.32 RZ, [R4+UR8] ;  /* 0x0000000004ff7f8c */ /* 0x0003e4000d800008 */
.L_x_1:
[----:B------:R-:W-:Y:S05]  /*02f0*/  BSYNC.RECONVERGENT B0 ;  /* 0x0000000000007941 */ /* 0x000fea0003800200 */
.L_x_0:
[----:B------:R-:W-:Y:S01]  /*0300*/  UIADD3 UR4, UPT, UPT, UR6, 0xc00, URZ ;  /* 0x00000c0006047890 */ /* 0x000fe2000fffe0ff */
[----:B------:R-:W-:Y:S01]  /*0310*/  BAR.SYNC.DEFER_BLOCKING 0x0 ;  /* 0x0000000000007b1d */ /* 0x000fe20000010000 */
[----:B------:R-:W-:Y:S02]  /*0320*/  UIADD3 UR5, UPT, UPT, UR6, 0x1000, URZ ;  /* 0x0000100006057890 */ /* 0x000fe4000fffe0ff */
[----:B------:R-:W-:Y:S02]  /*0330*/  UIADD3 UR6, UPT, UPT, UR6, 0x1400, URZ ;  /* 0x0000140006067890 */ /* 0x000fe4000fffe0ff */
[----:B------:R-:W-:Y:S01]  /*0340*/  ULEA UR4, UR9, UR4, 0x18 ;  /* 0x0000000409047291 */ /* 0x000fe2000f8ec0ff */
[----:B------:R-:W-:Y:S01]  /*0350*/  BSSY.RECONVERGENT B0, `(.L_x_2) ;  /* 0x0000026000007945 */ /* 0x000fe20003800200 */
[----:B------:R-:W-:Y:S02]  /*0360*/  ULEA UR5, UR9, UR5, 0x18 ;  /* 0x0000000509057291 */ /* 0x000fe4000f8ec0ff */
[----:B------:R-:W-:Y:S01]  /*0370*/  ULEA UR6, UR9, UR6, 0x18 ;  /* 0x0000000609067291 */ /* 0x000fe2000f8ec0ff */
[----:B------:R-:W2:Y:S01]  /*0380*/  LDCU.64 UR12, c[0x0][0x358] ;  /* 0x00006b00ff0c77ac */ /* 0x000ea20008000a00 */
[----:B------:R-:W-:-:S02]  /*0390*/  LEA R2, R0, UR4, 0x2 ;  /* 0x0000000400027c11 */ /* 0x000fc4000f8e10ff */
[C---:B------:R-:W-:Y:S02]  /*03a0*/  LEA R3, R0.reuse, UR5, 0x2 ;  /* 0x0000000500037c11 */ /* 0x040fe4000f8e10ff */
[----:B-1----:R-:W-:Y:S01]  /*03b0*/  LEA R4, R0, UR6, 0x2 ;  /* 0x0000000600047c11 */ /* 0x002fe2000f8e10ff */
[----:B------:R-:W-:Y:S06]  /*03c0*/  @P1 BRA `(.L_x_3) ;  /* 0x0000000000781947 */ /* 0x000fec0003800000 */
[----:B0-----:R-:W0:Y:S01]  /*03d0*/  LDS R5, [R5] ;  /* 0x0000000005057984 */ /* 0x001e220000000800 */
[----:B------:R-:W1:Y:S01]  /*03e0*/  LDC.64 R6, c[0x0][0x380] ;  /* 0x0000e000ff067b82 */ /* 0x000e620000000a00 */
[----:B------:R-:W-:Y:S02]  /*03f0*/  BSSY.RECONVERGENT B1, `(.L_x_4) ;  /* 0x000000b000017945 */ /* 0x000fe40003800200 */
[----:B------:R-:W3:Y:S04]  /*0400*/  LDS R15, [R12] ;  /* 0x000000000c0f7984 */ /* 0x000ee80000000800 */
[----:B------:R-:W4:Y:S01]  /*0410*/  LDS R13, [R13] ;  /* 0x000000000d0d7984 */ /* 0x000f220000000800 */
[----:B------:R-:W2:Y:S08]  /*0420*/  LDC.64 R8, c[0x0][0x388] ;  /* 0x0000e200ff087b82 */ /* 0x000eb00000000a00 */
[----:B------:R-:W2:Y:S01]  /*0430*/  LDC.64 R10, c[0x0][0x390] ;  /* 0x0000e400ff0a7b82 */ /* 0x000ea20000000a00 */
[----:B-1----:R-:W-:Y:S01]  /*0440*/  IMAD.WIDE.U32 R6, R0, 0x4, R6 ;  /* 0x0000000400067825 */ /* 0x002fe200078e0006 */
[----:B0-----:R-:W-:-:S02]  /*0450*/  ISETP.NE.AND P0, PT, R5, RZ, PT ;  /* 0x000000ff0500720c */ /* 0x001fc40003f05270 */
[----:B---3--:R-:W-:Y:S02]  /*0460*/  ISETP.NE.AND P1, PT, R15, RZ, PT ;  /* 0x000000ff0f00720c */ /* 0x008fe40003f25270 */
[----:B----4-:R-:W-:-:S09]  /*0470*/  ISETP.NE.AND P2, PT, R13, RZ, PT ;  /* 0x000000ff0d00720c */ /* 0x010fd20003f45270 */
[----:B------:R-:W-:Y:S05]  /*0480*/  @!P0 BRA `(.L_x_5) ;  /* 0x0000000000048947 */ /* 0x000fea0003800000 */
[----:B--2---:R0:W-:Y:S02]  /*0490*/  REDG.E.ADD.STRONG.GPU desc[UR12][R6.64], R5 ;  /* 0x000000050600798e */ /* 0x0041e4000c12e10c */
.L_x_5:
[----:B--2---:R-:W-:Y:S05]  /*04a0*/  BSYNC.RECONVERGENT B1 ;  /* 0x0000000000017941 */ /* 0x004fea0003800200 */
.L_x_4:
[----:B------:R-:W-:Y:S01]  /*04b0*/  BSSY.RECONVERGENT B1, `(.L_x_6) ;  /* 0x0000005000017945 */ /* 0x000fe20003800200 */
[----:B------:R-:W-:-:S04]  /*04c0*/  IMAD.WIDE.U32 R10, R0, 0x4, R10 ;  /* 0x00000004000a7825 */ /* 0x000fc800078e000a */
[----:B------:R-:W-:Y:S01]  /*04d0*/  IMAD.WIDE.U32 R8, R0, 0x4, R8 ;  /* 0x0000000400087825 */ /* 0x000fe200078e0008 */
[----:B------:R-:W-:Y:S06]  /*04e0*/  @!P1 BRA `(.L_x_7) ;  /* 0x0000000000049947 */ /* 0x000fec0003800000 */
[----:B------:R1:W-:Y:S02]  /*04f0*/  REDG.E.ADD.STRONG.GPU desc[UR12][R8.64], R15 ;  /* 0x0000000f0800798e */ /* 0x0003e4000c12e10c */
.L_x_7:
[----:B------:R-:W-:Y:S05]  /*0500*/  BSYNC.RECONVERGENT B1 ;  /* 0x0000000000017941 */ /* 0x000fea0003800200 */
.L_x_6:
[----:B------:R-:W-:Y:S04]  /*0510*/  BSSY.RECONVERGENT B1, `(.L_x_8) ;  /* 0x0000003000017945 */ /* 0x000fe80003800200 */
[----:B------:R-:W-:Y:S05]  /*0520*/  @!P2 BRA `(.L_x_9) ;  /* 0x000000000004a947 */ /* 0x000fea0003800000 */
[----:B------:R2:W-:Y:S02]  /*0530*/  REDG.E.ADD.STRONG.GPU desc[UR12][R10.64], R13 ;  /* 0x0000000d0a00798e */ /* 0x0005e4000c12e10c */
.L_x_9:
[----:B------:R-:W-:Y:S05]  /*0540*/  BSYNC.RECONVERGENT B1 ;  /* 0x0000000000017941 */ /* 0x000fea0003800200 */
.L_x_8:
[----:B0-----:R-:W3:Y:S04]  /*0550*/  LDG.E R7, desc[UR12][R6.64] ;  /* 0x0000000c06077981 */ /* 0x001ee8000c1e1900 */
[----:B-1----:R-:W4:Y:S04]  /*0560*/  LDG.E R8, desc[UR12][R8.64] ;  /* 0x0000000c08087981 */ /* 0x002f28000c1e1900 */
[----:B--2---:R-:W2:Y:S04]  /*0570*/  LDG.E R11, desc[UR12][R10.64] ;  /* 0x0000000c0a0b7981 */ /* 0x004ea8000c1e1900 */
[----:B---3--:R1:W-:Y:S04]  /*0580*/  STS [R2], R7 ;  /* 0x0000000702007388 */ /* 0x0083e80000000800 */
[----:B----4-:R1:W-:Y:S04]  /*0590*/  STS [R3], R8 ;  /* 0x0000000803007388 */ /* 0x0103e80000000800 */
[----:B--2---:R1:W-:Y:S02]  /*05a0*/  STS [R4], R11 ;  /* 0x0000000b04007388 */ /* 0x0043e40000000800 */
.L_x_3:
[----:B--2---:R-:W-:Y:S05]  /*05b0*/  BSYNC.RECONVERGENT B0 ;  /* 0x0000000000007941 */ /* 0x004fea0003800200 */
.L_x_2:
[C---:B------:R-:W-:Y:S01]  /*05c0*/  ISETP.GT.U32.AND P6, PT, R0.reuse, 0x7f, PT ;  /* 0x0000007f0000780c */ /* 0x040fe20003fc4070 */
[----:B------:R-:W-:Y:S01]  /*05d0*/  BAR.SYNC.DEFER_BLOCKING 0x0 ;  /* 0x0000000000007b1d */ /* 0x000fe20000010000 */
[C---:B------:R-:W-:Y:S02]  /*05e0*/  ISETP.GT.U32.AND P2, PT, R0.reuse, 0x3f, PT ;  /* 0x0000003f0000780c */ /* 0x040fe40003f44070 */
[C---:B------:R-:W-:Y:S02]  /*05f0*/  ISETP.GT.U32.AND P0, PT, R0.reuse, 0x1f, PT ;  /* 0x0000001f0000780c */ /* 0x040fe40003f04070 */
[----:B0-----:R-:W-:Y:S01]  /*0600*/  P2R R5, PR, RZ, 0x4 ;  /* 0x00000004ff057803 */ /* 0x001fe20000000000 */
[----:B------:R-:W-:Y:S01]  /*0610*/  BSSY.RECONVERGENT B0, `(.L_x_10) ;  /* 0x0000013000007945 */ /* 0x000fe20003800200 */
[C---:B------:R-:W-:Y:S02]  /*0620*/  ISETP.GT.U32.AND P1, PT, R0.reuse, 0xf, PT ;  /* 0x0000000f0000780c */ /* 0x040fe40003f24070 */
[----:B------:R-:W-:-:S02]  /*0630*/  ISETP.GT.U32.AND P2, PT, R0, 0x7, PT ;  /* 0x000000070000780c */ /* 0x000fc40003f44070 */
[C---:B------:R-:W-:Y:S02]  /*0640*/  ISETP.GT.U32.AND P3, PT, R0.reuse, 0x3, PT ;  /* 0x000000030000780c */ /* 0x040fe40003f64070 */
[C---:B------:R-:W-:Y:S02]  /*0650*/  ISETP.GT.U32.AND P4, PT, R0.reuse, 0x1, PT ;  /* 0x000000010000780c */ /* 0x040fe40003f84070 */
[----:B------:R-:W-:Y:S01]  /*0660*/  ISETP.NE.AND P5, PT, R0, RZ, PT ;  /* 0x000000ff0000720c */ /* 0x000fe20003fa5270 */
[----:B------:R-:W-:-:S12]  /*0670*/  @P6 BRA `(.L_x_11) ;  /* 0x0000000000306947 */ /* 0x000fd80003800000 */
[----:B------:R-:W-:Y:S04]  /*0680*/  LDS R5, [R2] ;  /* 0x0000000002057984 */ /* 0x000fe80000000800 */
[----:B------:R-:W0:Y:S02]  /*0690*/  LDS R6, [R2+0x200] ;  /* 0x0002000002067984 */ /* 0x000e240000000800 */
[----:B0-----:R-:W-:-:S05]  /*06a0*/  VIMNMX.U32 R5, PT, PT, R5, R6, !PT ;  /* 0x0000000605057248 */ /* 0x001fca0007fe0000 */
[----:B------:R-:W-:Y:S04]  /*06b0*/  STS [R2], R5 ;  /* 0x0000000502007388 */ /* 0x000fe80000000800 */
[----:B------:R-:W-:Y:S04]  /*06c0*/  LDS R6, [R3] ;  /* 0x0000000003067984 */ /* 0x000fe80000000800 */
[----:B-1----:R-:W0:Y:S02]  /*06d0*/  LDS R7, [R3+0x200] ;  /* 0x0002000003077984 */ /* 0x002e240000000800 */
[----:B0-----:R-:W-:-:S05]  /*06e0*/  VIMNMX.U32 R6, PT, PT, R6, R7, !PT ;  /* 0x0000000706067248 */ /* 0x001fca0007fe0000 */
[----:B------:R-:W-:Y:S04]  /*06f0*/  STS [R3], R6 ;  /* 0x0000000603007388 */ /* 0x000fe80000000800 */
[----:B------:R-:W-:Y:S04]  /*0700*/  LDS R7, [R4] ;  /* 0x0000000004077984 */ /* 0x000fe80000000800 */
[----:B------:R-:W0:Y:S02]  /*0710*/  LDS R8, [R4+0x200] ;  /* 0x0002000004087984 */ /* 0x000e240000000800 */
[----:B0-----:R-:W-:-:S05]  /*0720*/  VIMNMX.U32 R7, PT, PT, R7, R8, !PT ;  /* 0x0000000807077248 */ /* 0x001fca0007fe0000 */
[----:B------:R0:W-:Y:S02]  /*0730*/  STS [R4], R7 ;  /* 0x0000000704007388 */ /* 0x0001e40000000800 */
.L_x_11:
[----:B------:R-:W-:Y:S05]  /*0740*/  BSYNC.RECONVERGENT B0 ;  /* 0x0000000000007941 */ /* 0x000fea0003800200 */
.L_x_10:
[----:B------:R-:W-:Y:S01]  /*0750*/  BAR.SYNC.DEFER_BLOCKING 0x0 ;  /* 0x0000000000007b1d */ /* 0x000fe20000010000 */
[----:B------:R-:W-:-:S05]  /*0760*/  ISETP.GT.U32.AND P6, PT, R0, 0x3f, PT ;  /* 0x0000003f0000780c */ /* 0x000fca0003fc4070 */
[----:B------:R-:W-:Y:S08]  /*0770*/  BSSY.RECONVERGENT B0, `(.L_x_12) ;  /* 0x000000e000007945 */ /* 0x000ff00003800200 */
[----:B------:R-:W-:Y:S05]  /*0780*/  @P6 BRA `(.L_x_13) ;  /* 0x0000000000306947 */ /* 0x000fea0003800000 */
[----:B------:R-:W-:Y:S04]  /*0790*/  LDS R0, [R2] ;  /* 0x0000000002007984 */ /* 0x000fe80000000800 */
[----:B------:R-:W2:Y:S02]  /*07a0*/  LDS R5, [R2+0x100] ;  /* 0x0001000002057984 */ /* 0x000ea40000000800 */
[----:B--2---:R-:W-:-:S05]  /*07b0*/  VIMNMX.U32 R5, PT, PT, R0, R5, !PT ;  /* 0x0000000500057248 */ /* 0x004fca0007fe0000 */
[----:B------:R-:W-:Y:S04]  /*07c0*/  STS [R2], R5 ;  /* 0x0000000502007388 */ /* 0x000fe80000000800 */
[----:B------:R-:W-:Y:S04]  /*07d0*/  LDS R0, [R3] ;  /* 0x0000000003007984 */ /* 0x000fe80000000800 */
[----:B01----:R-:W0:Y:S02]  /*07e0*/  LDS R7, [R3+0x100] ;  /* 0x0001000003077984 */ /* 0x003e240000000800 */
[----:B0-----:R-:W-:-:S05]  /*07f0*/  VIMNMX.U32 R0, PT, PT, R0, R7, !PT ;  /* 0x0000000700007248 */ /* 0x001fca0007fe0000 */
[----:B------:R-:W-:Y:S04]  /*0800*/  STS [R3], R0 ;  /* 0x0000000003007388 */ /* 0x000fe80000000800 */
[----:B------:R-:W-:Y:S04]  /*0810*/  LDS R6, [R4] ;  /* 0x0000000004067984 */ /* 0x000fe80000000800 */
[----:B------:R-:W0:Y:S02]  /*0820*/  LDS R7, [R4+0x100] ;  /* 0x0001000004077984 */ /* 0x000e240000000800 */
[----:B0-----:R-:W-:-:S05]  /*0830*/  VIMNMX.U32 R7, PT, PT, R6, R7, !PT ;  /* 0x0000000706077248 */ /* 0x001fca0007fe0000 */
[----:B------:R2:W-:Y:S02]  /*0840*/  STS [R4], R7 ;  /* 0x0000000704007388 */ /* 0x0005e40000000800 */
.L_x_13:
[----:B------:R-:W-:Y:S05]  /*0850*/  BSYNC.RECONVERGENT B0 ;  /* 0x0000000000007941 */ /* 0x000fea0003800200 */
.L_x_12:
[----:B------:R-:W-:Y:S06]  /*0860*/  BAR.SYNC.DEFER_BLOCKING 0x0 ;  /* 0x0000000000007b1d */ /* 0x000fec0000010000 */
[----:B------:R-:W-:Y:S04]  /*0870*/  BSSY.RECONVERGENT B0, `(.L_x_14) ;  /* 0x000000e000007945 */ /* 0x000fe80003800200 */
[----:B------:R-:W-:Y:S05]  /*0880*/  @P0 BRA `(.L_x_15) ;  /* 0x0000000000300947 */ /* 0x000fea0003800000 */
[----:B------:R-:W-:Y:S04]  /*0890*/  LDS R0, [R2] ;  /* 0x0000000002007984 */ /* 0x000fe80000000800 */
[----:B------:R-:W3:Y:S02]  /*08a0*/  LDS R5, [R2+0x80] ;  /* 0x0000800002057984 */ /* 0x000ee40000000800 */
[----:B---3--:R-:W-:-:S05]  /*08b0*/  VIMNMX.U32 R5, PT, PT, R0, R5, !PT ;  /* 0x0000000500057248 */ /* 0x008fca0007fe0000 */
[----:B------:R-:W-:Y:S04]  /*08c0*/  STS [R2], R5 ;  /* 0x0000000502007388 */ /* 0x000fe80000000800 */
[----:B------:R-:W-:Y:S04]  /*08d0*/  LDS R0, [R3] ;  /* 0x0000000003007984 */ /* 0x000fe80000000800 */
[----:B012---:R-:W0:Y:S02]  /*08e0*/  LDS R7, [R3+0x80] ;  /* 0x0000800003077984 */ /* 0x007e240000000800 */
[----:B0-----:R-:W-:-:S05]  /*08f0*/  VIMNMX.U32 R0, PT, PT, R0, R7, !PT ;  /* 0x0000000700007248 */ /* 0x001fca0007fe0000 */
[----:B------:R-:W-:Y:S04]  /*0900*/  STS [R3], R0 ;  /* 0x0000000003007388 */ /* 0x000fe80000000800 */
[----:B------:R-:W-:Y:S04]  /*0910*/  LDS R6, [R4] ;  /* 0x0000000004067984 */ /* 0x000fe80000000800 */
[----:B------:R-:W0:Y:S02]  /*0920*/  LDS R7, [R4+0x80] ;  /* 0x0000800004077984 */ /* 0x000e240000000800 */
[----:B0-----:R-:W-:-:S05]  /*0930*/  VIMNMX.U32 R7, PT, PT, R6, R7, !PT ;  /* 0x0000000706077248 */ /* 0x001fca0007fe0000 */
[----:B------:R3:W-:Y:S02]  /*0940*/  STS [R4], R7 ;  /* 0x0000000704007388 */ /* 0x0007e40000000800 */
.L_x_15:
[----:B------:R-:W-:Y:S05]  /*0950*/  BSYNC.RECONVERGENT B0 ;  /* 0x0000000000007941 */ /* 0x000fea0003800200 */
.L_x_14:
[----:B------:R-:W-:Y:S06]  /*0960*/  BAR.SYNC.DEFER_BLOCKING 0x0 ;  /* 0x0000000000007b1d */ /* 0x000fec0000010000 */
[----:B------:R-:W-:Y:S04]  /*0970*/  BSSY.RECONVERGENT B0, `(.L_x_16) ;  /* 0x000000e000007945 */ /* 0x000fe80003800200 */
[----:B------:R-:W-:Y:S05]  /*0980*/  @P1 BRA `(.L_x_17) ;  /* 0x0000000000301947 */ /* 0x000fea0003800000 */
[----:B------:R-:W-:Y:S04]  /*0990*/  LDS R0, [R2] ;  /* 0x0000000002007984 */ /* 0x000fe80000000800 */
[----:B------:R-:W4:Y:S02]  /*09a0*/  LDS R5, [R2+0x40] ;  /* 0x0000400002057984 */ /* 0x000f240000000800 */
[----:B----4-:R-:W-:-:S05]  /*09b0*/  VIMNMX.U32 R5, PT, PT, R0, R5, !PT ;  /* 0x0000000500057248 */ /* 0x010fca0007fe0000 */
[----:B------:R-:W-:Y:S04]  /*09c0*/  STS [R2], R5 ;  /* 0x0000000502007388 */ /* 0x000fe80000000800 */
[----:B------:R-:W-:Y:S04]  /*09d0*/  LDS R0, [R3] ;  /* 0x0000000003007984 */ /* 0x000fe80000000800 */
[----:B0123--:R-:W0:Y:S02]  /*09e0*/  LDS R7, [R3+0x40] ;  /* 0x0000400003077984 */ /* 0x00fe240000000800 */
[----:B0-----:R-:W-:-:S05]  /*09f0*/  VIMNMX.U32 R0, PT, PT, R0, R7, !PT ;  /* 0x0000000700007248 */ /* 0x001fca0007fe0000 */
[----:B------:R-:W-:Y:S04]  /*0a00*/  STS [R3], R0 ;  /* 0x0000000003007388 */ /* 0x000fe80000000800 */
[----:B------:R-:W-:Y:S04]  /*0a10*/  LDS R6, [R4] ;  /* 0x0000000004067984 */ /* 0x000fe80000000800 */
[----:B------:R-:W0:Y:S02]  /*0a20*/  LDS R7, [R4+0x40] ;  /* 0x0000400004077984 */ /* 0x000e240000000800 */
[----:B0-----:R-:W-:-:S05]  /*0a30*/  VIMNMX.U32 R7, PT, PT, R6, R7, !PT ;  /* 0x0000000706077248 */ /* 0x001fca0007fe0000 */
[----:B------:R0:W-:Y:S02]  /*0a40*/  STS [R4], R7 ;  /* 0x0000000704007388 */ /* 0x0001e40000000800 */
.L_x_17:
[----:B------:R-:W-:Y:S05]  /*0a50*/  BSYNC.RECONVERGENT B0 ;  /* 0x0000000000007941 */ /* 0x000fea0003800200 */
.L_x_16:
        /* <DEDUP_REMOVED lines=15> */
.L_x_19:
[----:B------:R-:W-:Y:S05]  /*0b50*/  BSYNC.RECONVERGENT B0 ;  /* 0x0000000000007941 */ /* 0x000fea0003800200 */
.L_x_18:
        /* <DEDUP_REMOVED lines=15> */
.L_x_21:
[----:B------:R-:W-:Y:S05]  /*0c50*/  BSYNC.RECONVERGENT B0 ;  /* 0x0000000000007941 */ /* 0x000fea0003800200 */
.L_x_20:
        /* <DEDUP_REMOVED lines=15> */
.L_x_23:
[----:B------:R-:W-:Y:S05]  /*0d50*/  BSYNC.RECONVERGENT B0 ;  /* 0x0000000000007941 */ /* 0x000fea0003800200 */
.L_x_22:
[----:B------:R-:W-:Y:S06]  /*0d60*/  BAR.SYNC.DEFER_BLOCKING 0x0 ;  /* 0x0000000000007b1d */ /* 0x000fec0000010000 */
[----:B------:R-:W-:Y:S04]  /*0d70*/  BSSY.RECONVERGENT B0, `(.L_x_24) ;  /* 0x000000e000007945 */ /* 0x000fe80003800200 */
[----:B------:R-:W-:Y:S05]  /*0d80*/  @P5 BRA `(.L_x_25) ;  /* 0x0000000000305947 */ /* 0x000fea0003800000 */
[----:B------:R-:W-:Y:S04]  /*0d90*/  LDS R0, [R2] ;  /* 0x0000000002007984 */ /* 0x000fe80000000800 */
[----:B------:R-:W4:Y:S02]  /*0da0*/  LDS R5, [UR10+0xc04] ;  /* 0x000c040aff057984 */ /* 0x000f240008000800 */
[----:B----4-:R-:W-:-:S05]  /*0db0*/  VIMNMX.U32 R5, PT, PT, R0, R5, !PT ;  /* 0x0000000500057248 */ /* 0x010fca0007fe0000 */
[----:B------:R-:W-:Y:S04]  /*0dc0*/  STS [R2], R5 ;  /* 0x0000000502007388 */ /* 0x000fe80000000800 */
[----:B------:R-:W-:Y:S04]  /*0dd0*/  LDS R0, [R3] ;  /* 0x0000000003007984 */ /* 0x000fe80000000800 */
[----:B0123--:R-:W0:Y:S02]  /*0de0*/  LDS R7, [UR10+0x1004] ;  /* 0x0010040aff077984 */ /* 0x00fe240008000800 */
[----:B0-----:R-:W-:-:S05]  /*0df0*/  VIMNMX.U32 R0, PT, PT, R0, R7, !PT ;  /* 0x0000000700007248 */ /* 0x001fca0007fe0000 */
[----:B------:R-:W-:Y:S04]  /*0e00*/  STS [R3], R0 ;  /* 0x0000000003007388 */ /* 0x000fe80000000800 */
[----:B------:R-:W-:Y:S04]  /*0e10*/  LDS R6, [R4] ;  /* 0x0000000004067984 */ /* 0x000fe80000000800 */
[----:B------:R-:W0:Y:S02]  /*0e20*/  LDS R7, [UR10+0x1404] ;  /* 0x0014040aff077984 */ /* 0x000e240008000800 */
[----:B0-----:R-:W-:-:S05]  /*0e30*/  VIMNMX.U32 R7, PT, PT, R6, R7, !PT ;  /* 0x0000000706077248 */ /* 0x001fca0007fe0000 */
[----:B------:R0:W-:Y:S02]  /*0e40*/  STS [R4], R7 ;  /* 0x0000000704007388 */ /* 0x0001e40000000800 */
.L_x_25:
[----:B------:R-:W-:Y:S05]  /*0e50*/  BSYNC.RECONVERGENT B0 ;  /* 0x0000000000007941 */ /* 0x000fea0003800200 */
.L_x_24:
[----:B------:R-:W-:Y:S06]  /*0e60*/  BAR.SYNC.DEFER_BLOCKING 0x0 ;  /* 0x0000000000007b1d */ /* 0x000fec0000010000 */
[----:B------:R-:W-:Y:S05]  /*0e70*/  @P5 EXIT ;  /* 0x000000000000594d */ /* 0x000fea0003800000 */
[----:B------:R-:W4:Y:S01]  /*0e80*/  LDS R9, [UR10+0xc00] ;  /* 0x000c000aff097984 */ /* 0x000f220008000800 */
[----:B-1----:R-:W4:Y:S03]  /*0e90*/  LDC.64 R2, c[0x0][0x398] ;  /* 0x0000e600ff027b82 */ /* 0x002f260000000a00 */
[----:B------:R-:W1:Y:S04]  /*0ea0*/  LDS R11, [UR10+0x1000] ;  /* 0x0010000aff0b7984 */ /* 0x000e680008000800 */
[----:B------:R-:W1:Y:S01]  /*0eb0*/  LDS R13, [UR10+0x1400] ;  /* 0x0014000aff0d7984 */ /* 0x000e620008000800 */
[----:B0-23--:R-:W1:Y:S08]  /*0ec0*/  LDC.64 R4, c[0x0][0x3a0] ;  /* 0x0000e800ff047b82 */ /* 0x00de700000000a00 */
[----:B------:R-:W0:Y:S01]  /*0ed0*/  LDC.64 R6, c[0x0][0x3a8] ;  /* 0x0000ea00ff067b82 */ /* 0x000e220000000a00 */
[----:B----4-:R-:W-:Y:S04]  /*0ee0*/  REDG.E.MAX.STRONG.GPU desc[UR12][R2.64], R9 ;  /* 0x000000090200798e */ /* 0x010fe8000d12e10c */
[----:B-1----:R-:W-:Y:S04]  /*0ef0*/  REDG.E.MAX.STRONG.GPU desc[UR12][R4.64], R11 ;  /* 0x0000000b0400798e */ /* 0x002fe8000d12e10c */
[----:B0-----:R-:W-:Y:S01]  /*0f00*/  REDG.E.MAX.STRONG.GPU desc[UR12][R6.64], R13 ;  /* 0x0000000d0600798e */ /* 0x001fe2000d12e10c */
[----:B------:R-:W-:Y:S05]  /*0f10*/  EXIT ;  /* 0x000000000000794d */ /* 0x000fea0003800000 */
.L_x_26:
[----:B------:R-:W-:-:S00]  /*0f20*/  BRA `(.L_x_26) ;  /* 0xfffffffc00fc7947 */ /* 0x000fc0000383ffff */
[----:B------:R-:W-:-:S00]  /*0f30*/  NOP ;  /* 0x0000000000007918 */ /* 0x000fc00000000000 */
        /* <DEDUP_REMOVED lines=12> */
.L_x_27:


//--------------------- .nv.shared.histogram_kernel --------------------------
	.section	.nv.shared.histogram_kernel,"aw",@nobits
	.sectionflags	@""
	.align	4
.nv.shared.histogram_kernel:
	.zero		7168


//--------------------- .nv.shared.reserved.0     --------------------------
	.section	.nv.shared.reserved.0,"aw",@nobits
	.weak		__nv_reservedSMEM_offset_0_alias
	.size		__nv_reservedSMEM_offset_0_alias, 0, 64
	.other		__nv_reservedSMEM_offset_0_alias,@"STO_CUDA_RESERVED_SHARED STV_DEFAULT"
__nv_reservedSMEM_offset_0_alias:
	.zero		0
	.zero		64


//--------------------- .nv.constant0.histogram_kernel --------------------------
	.section	.nv.constant0.histogram_kernel,"a",@progbits
	.sectionflags	@""
	.align	4
.nv.constant0.histogram_kernel:
	.zero		960


//--------------------- SYMBOLS --------------------------

	.type		.nv.reservedSmem.offset0,@object
	.size		.nv.reservedSmem.offset0,0x4
	.type		.nv.reservedSmem.cap,@object
	.size		.nv.reservedSmem.cap,0x4
